//
// Generated by NVIDIA NVVM Compiler
//
// Compiler Build ID: CL-36424714
// Cuda compilation tools, release 13.0, V13.0.88
// Based on NVVM 20.0.0
//

.version 9.0
.target sm_100
.address_size 64

	// .globl	_Z9kernelXorjPcPhi

.visible .entry _Z9kernelXorjPcPhi(
	.param .u32 _Z9kernelXorjPcPhi_param_0,
	.param .u64 .ptr .align 1 _Z9kernelXorjPcPhi_param_1,
	.param .u64 .ptr .align 1 _Z9kernelXorjPcPhi_param_2,
	.param .u32 _Z9kernelXorjPcPhi_param_3
)
{
	.local .align 4 .b8 	__local_depot0[4];
	.reg .b64 	%SP;
	.reg .b64 	%SPL;
	.reg .pred 	%p<2>;
	.reg .b16 	%rs<4>;
	.reg .b32 	%r<12>;
	.reg .b64 	%rd<12>;

	mov.u64 	%SPL, __local_depot0;
	ld.param.u32 	%r2, [_Z9kernelXorjPcPhi_param_0];
	ld.param.u64 	%rd2, [_Z9kernelXorjPcPhi_param_1];
	ld.param.u64 	%rd3, [_Z9kernelXorjPcPhi_param_2];
	ld.param.u32 	%r3, [_Z9kernelXorjPcPhi_param_3];
	add.u64 	%rd1, %SPL, 0;
	st.local.u32 	[%rd1], %r2;
	mov.u32 	%r4, %tid.x;
	mov.u32 	%r5, %ntid.x;
	mov.u32 	%r6, %ctaid.x;
	mad.lo.s32 	%r1, %r5, %r6, %r4;
	setp.ge.s32 	%p1, %r1, %r3;
	@%p1 bra 	$L__BB0_2;
	cvta.to.global.u64 	%rd5, %rd2;
	cvta.to.global.u64 	%rd6, %rd3;
	shr.s32 	%r7, %r1, 31;
	shr.u32 	%r8, %r7, 30;
	add.s32 	%r9, %r1, %r8;
	and.b32  	%r10, %r9, -4;
	sub.s32 	%r11, %r1, %r10;
	cvt.s64.s32 	%rd7, %r11;
	add.s64 	%rd8, %rd1, %rd7;
	ld.local.u8 	%rs1, [%rd8];
	cvt.s64.s32 	%rd9, %r1;
	add.s64 	%rd10, %rd5, %rd9;
	ld.global.u8 	%rs2, [%rd10];
	xor.b16  	%rs3, %rs2, %rs1;
	add.s64 	%rd11, %rd6, %rd9;
	st.global.u8 	[%rd11], %rs3;
$L__BB0_2:
	ret;

}


// ===== COMPILED SASS (sm_100) =====

	.target	sm_100

	.elftype	@"ET_EXEC"


//--------------------- .note.nv.tkinfo           --------------------------
	.section	.note.nv.tkinfo,"",@"SHT_NOTE"
	.sectionflags	@"SHF_NOTE_NV_TKINFO"
	.tkinfo
        /*0018*/ 	.word	0x00000002
        /*0030*/ 	.string	""
        /*0030*/ 	.string	"ptxas"
        /*0030*/ 	.string	"Cuda compilation tools, release 13.0, V13.0.88"
        /*0030*/ 	.string	"Build cuda_13.0.r13.0/compiler.36424714_0"
        /*0030*/ 	.string	"-arch sm_100 -m 64 "



//--------------------- .note.nv.cuinfo           --------------------------
	.section	.note.nv.cuinfo,"",@"SHT_NOTE"
	.sectionflags	@"SHF_NOTE_NV_CUINFO"
        /*0018*/ 	.short	0x0002
        /*001a*/ 	.short	0x0064
        /*001c*/ 	.short	0x0082
	.zero		2


//--------------------- .nv.info                  --------------------------
	.section	.nv.info,"",@"SHT_CUDA_INFO"
	.align	4


	//----- nvinfo : EIATTR_REGCOUNT
	.align		4
        /*0000*/ 	.byte	0x04, 0x2f
        /*0002*/ 	.short	(.L_1 - .L_0)
	.align		4
.L_0:
        /*0004*/ 	.word	index@(_Z9kernelXorjPcPhi)
        /*0008*/ 	.word	0x0000000a


	//----- nvinfo : EIATTR_FRAME_SIZE
	.align		4
.L_1:
        /*000c*/ 	.byte	0x04, 0x11
        /*000e*/ 	.short	(.L_3 - .L_2)
	.align		4
.L_2:
        /*0010*/ 	.word	index@(_Z9kernelXorjPcPhi)
        /*0014*/ 	.word	0x00000008


	//----- nvinfo : EIATTR_MIN_STACK_SIZE
	.align		4
.L_3:
        /*0018*/ 	.byte	0x04, 0x12
        /*001a*/ 	.short	(.L_5 - .L_4)
	.align		4
.L_4:
        /*001c*/ 	.word	index@(_Z9kernelXorjPcPhi)
        /*0020*/ 	.word	0x00000008
.L_5:


//--------------------- .nv.compat                --------------------------
	.section	.nv.compat,"",@"SHT_CUDA_COMPAT_INFO"
	.align	4
        /*0000*/ 	.byte	0x02, 0x09, 0x00, 0x00, 0x02, 0x02, 0x01, 0x00, 0x02, 0x05, 0x05, 0x00, 0x03, 0x07, 0x01, 0x01
        /*0010*/ 	.byte	0x02, 0x03, 0x00, 0x00, 0x02, 0x06, 0x01, 0x00, 0x04, 0x0b, 0x08, 0x00, 0x09, 0x00, 0x00, 0x00
        /*0020*/ 	.byte	0x00, 0x00, 0x00, 0x00


//--------------------- .nv.info._Z9kernelXorjPcPhi --------------------------
	.section	.nv.info._Z9kernelXorjPcPhi,"",@"SHT_CUDA_INFO"
	.sectionflags	@""
	.align	4


	//----- nvinfo : EIATTR_CUDA_API_VERSION
	.align		4
        /*0000*/ 	.byte	0x04, 0x37
        /*0002*/ 	.short	(.L_7 - .L_6)
.L_6:
        /*0004*/ 	.word	0x00000082


	//----- nvinfo : EIATTR_KPARAM_INFO
	.align		4
.L_7:
        /*0008*/ 	.byte	0x04, 0x17
        /*000a*/ 	.short	(.L_9 - .L_8)
.L_8:
        /*000c*/ 	.word	0x00000000
        /*0010*/ 	.short	0x0003
        /*0012*/ 	.short	0x0018
        /*0014*/ 	.byte	0x00, 0xf0, 0x11, 0x00


	//----- nvinfo : EIATTR_KPARAM_INFO
	.align		4
.L_9:
        /*0018*/ 	.byte	0x04, 0x17
        /*001a*/ 	.short	(.L_11 - .L_10)
.L_10:
        /*001c*/ 	.word	0x00000000
        /*0020*/ 	.short	0x0002
        /*0022*/ 	.short	0x0010
        /*0024*/ 	.byte	0x00, 0xf5, 0x21, 0x00


	//----- nvinfo : EIATTR_KPARAM_INFO
	.align		4
.L_11:
        /*0028*/ 	.byte	0x04, 0x17
        /*002a*/ 	.short	(.L_13 - .L_12)
.L_12:
        /*002c*/ 	.word	0x00000000
        /*0030*/ 	.short	0x0001
        /*0032*/ 	.short	0x0008
        /*0034*/ 	.byte	0x00, 0xf5, 0x21, 0x00


	//----- nvinfo : EIATTR_KPARAM_INFO
	.align		4
.L_13:
        /*0038*/ 	.byte	0x04, 0x17
        /*003a*/ 	.short	(.L_15 - .L_14)
.L_14:
        /*003c*/ 	.word	0x00000000
        /*0040*/ 	.short	0x0000
        /*0042*/ 	.short	0x0000
        /*0044*/ 	.byte	0x00, 0xf0, 0x11, 0x00


	//----- nvinfo : EIATTR_SPARSE_MMA_MASK
	.align		4
.L_15:
        /*0048*/ 	.byte	0x03, 0x50
        /*004a*/ 	.short	0x0000


	//----- nvinfo : EIATTR_MAXREG_COUNT
	.align		4
        /*004c*/ 	.byte	0x03, 0x1b
        /*004e*/ 	.short	0x00ff


	//----- nvinfo : EIATTR_MERCURY_ISA_VERSION
	.align		4
        /*0050*/ 	.byte	0x03, 0x5f
        /*0052*/ 	.short	0x0101


	//----- nvinfo : EIATTR_VRC_CTA_INIT_COUNT
	.align		4
        /*0054*/ 	.byte	0x02, 0x4a
	.zero		1
	.zero		1


	//----- nvinfo : EIATTR_EXIT_INSTR_OFFSETS
	.align		4
        /*0058*/ 	.byte	0x04, 0x1c
        /*005a*/ 	.short	(.L_17 - .L_16)


	//   ....[0]....
.L_16:
        /*005c*/ 	.word	0x000000a0


	//   ....[1]....
        /*0060*/ 	.word	0x000001b0


	//----- nvinfo : EIATTR_CBANK_PARAM_SIZE
	.align		4
.L_17:
        /*0064*/ 	.byte	0x03, 0x19
        /*0066*/ 	.short	0x001c


	//----- nvinfo : EIATTR_PARAM_CBANK
	.align		4
        /*0068*/ 	.byte	0x04, 0x0a
        /*006a*/ 	.short	(.L_19 - .L_18)
	.align		4
.L_18:
        /*006c*/ 	.word	index@(.nv.constant0._Z9kernelXorjPcPhi)
        /*0070*/ 	.short	0x0380
        /*0072*/ 	.short	0x001c


	//----- nvinfo : EIATTR_SW_WAR
	.align		4
.L_19:
        /*0074*/ 	.byte	0x04, 0x36
        /*0076*/ 	.short	(.L_21 - .L_20)
.L_20:
        /*0078*/ 	.word	0x00000008
.L_21:


//--------------------- .nv.callgraph             --------------------------
	.section	.nv.callgraph,"",@"SHT_CUDA_CALLGRAPH"
	.align	4
	.sectionentsize	8
	.align		4
        /*0000*/ 	.word	0x00000000
	.align		4
        /*0004*/ 	.word	0xffffffff
	.align		4
        /*0008*/ 	.word	0x00000000
	.align		4
        /*000c*/ 	.word	0xfffffffe
	.align		4
        /*0010*/ 	.word	0x00000000
	.align		4
        /*0014*/ 	.word	0xfffffffd
	.align		4
        /*0018*/ 	.word	0x00000000
	.align		4
        /*001c*/ 	.word	0xfffffffc


//--------------------- .text._Z9kernelXorjPcPhi  --------------------------
	.section	.text._Z9kernelXorjPcPhi,"ax",@progbits
	.align	128
        .global         _Z9kernelXorjPcPhi
        .type           _Z9kernelXorjPcPhi,@function
        .size           _Z9kernelXorjPcPhi,(.L_x_1 - _Z9kernelXorjPcPhi)
        .other          _Z9kernelXorjPcPhi,@"STO_CUDA_ENTRY STV_DEFAULT"
_Z9kernelXorjPcPhi:
.text._Z9kernelXorjPcPhi:
[----:B------:R-:W0:Y:S01]  /*0000*/  LDC R1, c[0x0][0x37c] ;  /* 0x0000df00ff017b82 */ /* 0x000e220000000800 */
[----:B------:R-:W1:Y:S01]  /*0010*/  S2R R0, SR_TID.X ;  /* 0x0000000000007919 */ /* 0x000e620000002100 */
[----:B------:R-:W1:Y:S06]  /*0020*/  LDCU UR4, c[0x0][0x360] ;  /* 0x00006c00ff0477ac */ /* 0x000e6c0008000800 */
[----:B------:R-:W2:Y:S01]  /*0030*/  LDC R2, c[0x0][0x380] ;  /* 0x0000e000ff027b82 */ /* 0x000ea20000000800 */
[----:B0-----:R-:W-:Y:S01]  /*0040*/  VIADD R1, R1, 0xfffffff8 ;  /* 0xfffffff801017836 */ /* 0x001fe20000000000 */
[----:B------:R-:W1:Y:S01]  /*0050*/  S2R R3, SR_CTAID.X ;  /* 0x0000000000037919 */ /* 0x000e620000002500 */
[----:B------:R-:W0:Y:S03]  /*0060*/  LDCU UR5, c[0x0][0x398] ;  /* 0x00007300ff0577ac */ /* 0x000e260008000800 */
[----:B--2---:R2:W-:Y:S01]  /*0070*/  STL [R1], R2 ;  /* 0x0000000201007387 */ /* 0x0045e20000100800 */
[----:B-1----:R-:W-:-:S05]  /*0080*/  IMAD R0, R3, UR4, R0 ;  /* 0x0000000403007c24 */ /* 0x002fca000f8e0200 */
[----:B0-----:R-:W-:-:S13]  /*0090*/  ISETP.GE.AND P0, PT, R0, UR5, PT ;  /* 0x0000000500007c0c */ /* 0x001fda000bf06270 */
[----:B--2---:R-:W-:Y:S05]  /*00a0*/  @P0 EXIT ;  /* 0x000000000000094d */ /* 0x004fea0003800000 */
[----:B------:R-:W0:Y:S01]  /*00b0*/  LDCU.64 UR6, c[0x0][0x388] ;  /* 0x00007100ff0677ac */ /* 0x000e220008000a00 */
[--C-:B------:R-:W-:Y:S01]  /*00c0*/  SHF.R.S32.HI R3, RZ, 0x1f, R0.reuse ;  /* 0x0000001fff037819 */ /* 0x100fe20000011400 */
[----:B------:R-:W1:Y:S03]  /*00d0*/  LDCU.64 UR4, c[0x0][0x358] ;  /* 0x00006b00ff0477ac */ /* 0x000e660008000a00 */
[----:B------:R-:W-:Y:S02]  /*00e0*/  LEA.HI R2, R3, R0, RZ, 0x2 ;  /* 0x0000000003027211 */ /* 0x000fe400078f10ff */
[----:B------:R-:W-:Y:S02]  /*00f0*/  SHF.R.S32.HI R3, RZ, 0x1f, R0 ;  /* 0x0000001fff037819 */ /* 0x000fe40000011400 */
[----:B------:R-:W-:-:S04]  /*0100*/  LOP3.LUT R2, R2, 0xfffffffc, RZ, 0xc0, !PT ;  /* 0xfffffffc02027812 */ /* 0x000fc800078ec0ff */
[----:B------:R-:W-:Y:S02]  /*0110*/  IADD3 R6, PT, PT, R1, R0, -R2 ;  /* 0x0000000001067210 */ /* 0x000fe40007ffe802 */
[----:B0-----:R-:W-:-:S04]  /*0120*/  IADD3 R4, P0, PT, R0, UR6, RZ ;  /* 0x0000000600047c10 */ /* 0x001fc8000ff1e0ff */
[----:B------:R-:W2:Y:S01]  /*0130*/  LDL.U8 R6, [R6] ;  /* 0x0000000006067983 */ /* 0x000ea20000100000 */
[----:B------:R-:W-:Y:S01]  /*0140*/  IADD3.X R5, PT, PT, R3, UR7, RZ, P0, !PT ;  /* 0x0000000703057c10 */ /* 0x000fe200087fe4ff */
[----:B------:R-:W0:Y:S05]  /*0150*/  LDCU.64 UR6, c[0x0][0x390] ;  /* 0x00007200ff0677ac */ /* 0x000e2a0008000a00 */
[----:B-1----:R-:W2:Y:S01]  /*0160*/  LDG.E.U8 R5, desc[UR4][R4.64] ;  /* 0x0000000404057981 */ /* 0x002ea2000c1e1100 */
[----:B0-----:R-:W-:-:S04]  /*0170*/  IADD3 R2, P0, PT, R0, UR6, RZ ;  /* 0x0000000600027c10 */ /* 0x001fc8000ff1e0ff */
[----:B------:R-:W-:Y:S02]  /*0180*/  IADD3.X R3, PT, PT, R3, UR7, RZ, P0, !PT ;  /* 0x0000000703037c10 */ /* 0x000fe400087fe4ff */
[----:B--2---:R-:W-:-:S05]  /*0190*/  LOP3.LUT R7, R5, R6, RZ, 0x3c, !PT ;  /* 0x0000000605077212 */ /* 0x004fca00078e3cff */
[----:B------:R-:W-:Y:S01]  /*01a0*/  STG.E.U8 desc[UR4][R2.64], R7 ;  /* 0x0000000702007986 */ /* 0x000fe2000c101104 */
[----:B------:R-:W-:Y:S05]  /*01b0*/  EXIT ;  /* 0x000000000000794d */ /* 0x000fea0003800000 */
.L_x_0:
[----:B------:R-:W-:-:S00]  /*01c0*/  BRA `(.L_x_0) ;  /* 0xfffffffc00fc7947 */ /* 0x000fc0000383ffff */
[----:B------:R-:W-:-:S00]  /*01d0*/  NOP ;  /* 0x0000000000007918 */ /* 0x000fc00000000000 */
        /* <DEDUP_REMOVED lines=10> */
.L_x_1:


//--------------------- .nv.shared.reserved.0     --------------------------
	.section	.nv.shared.reserved.0,"aw",@nobits
	.weak		__nv_reservedSMEM_offset_0_alias
	.size		__nv_reservedSMEM_offset_0_alias, 0, 64
	.other		__nv_reservedSMEM_offset_0_alias,@"STO_CUDA_RESERVED_SHARED STV_DEFAULT"
__nv_reservedSMEM_offset_0_alias:
	.zero		0
	.zero		64


//--------------------- .nv.constant0._Z9kernelXorjPcPhi --------------------------
	.section	.nv.constant0._Z9kernelXorjPcPhi,"a",@progbits
	.sectionflags	@""
	.align	4
.nv.constant0._Z9kernelXorjPcPhi:
	.zero		924


//--------------------- SYMBOLS --------------------------

	.type		.nv.reservedSmem.offset0,@object
	.size		.nv.reservedSmem.offset0,0x4
